	.headerflags	@"EF_CUDA_TEXMODE_UNIFIED EF_CUDA_64BIT_ADDRESS EF_CUDA_ACCELERATORS EF_CUDA_SM90 EF_CUDA_VIRTUAL_SM(EF_CUDA_SM90)"
	.elftype	@"ET_EXEC"


//--------------------- .nv.info                  --------------------------
	.section	.nv.info,"",@"SHT_CUDA_INFO"
	.align	4


	//----- nvinfo : EIATTR_REGCOUNT
	.align		4
        /*0000*/ 	.byte	0x04, 0x2f
        /*0002*/ 	.short	(.L_1 - .L_0)
	.align		4
.L_0:
        /*0004*/ 	.word	index@(triton_poi_fused_convolution_4)
        /*0008*/ 	.word	0x0000000c


	//----- nvinfo : EIATTR_MIN_STACK_SIZE
	.align		4
.L_1:
        /*000c*/ 	.byte	0x04, 0x12
        /*000e*/ 	.short	(.L_3 - .L_2)
	.align		4
.L_2:
        /*0010*/ 	.word	index@(triton_poi_fused_convolution_4)
        /*0014*/ 	.word	0x00000000


	//----- nvinfo : EIATTR_FRAME_SIZE
	.align		4
.L_3:
        /*0018*/ 	.byte	0x04, 0x11
        /*001a*/ 	.short	(.L_5 - .L_4)
	.align		4
.L_4:
        /*001c*/ 	.word	index@(triton_poi_fused_convolution_4)
        /*0020*/ 	.word	0x00000000


	//----- nvinfo : EIATTR_MIN_STACK_SIZE
	.align		4
.L_5:
        /*0024*/ 	.byte	0x04, 0x12
        /*0026*/ 	.short	(.L_7 - .L_6)
	.align		4
.L_6:
        /*0028*/ 	.word	index@(triton_poi_fused_convolution_4)
        /*002c*/ 	.word	0x00000000
.L_7:


//--------------------- .nv.info.triton_poi_fused_convolution_4 --------------------------
	.section	.nv.info.triton_poi_fused_convolution_4,"",@"SHT_CUDA_INFO"
	.sectionflags	@""
	.align	4


	//----- nvinfo : EIATTR_CUDA_API_VERSION
	.align		4
        /*0000*/ 	.byte	0x04, 0x37
        /*0002*/ 	.short	(.L_9 - .L_8)
.L_8:
        /*0004*/ 	.word	0x0000007c


	//----- nvinfo : EIATTR_KPARAM_INFO
	.align		4
.L_9:
        /*0008*/ 	.byte	0x04, 0x17
        /*000a*/ 	.short	(.L_11 - .L_10)
.L_10:
        /*000c*/ 	.word	0x00000000
        /*0010*/ 	.short	0x0002
        /*0012*/ 	.short	0x0010
        /*0014*/ 	.byte	0x00, 0xf0, 0x11, 0x00


	//----- nvinfo : EIATTR_KPARAM_INFO
	.align		4
.L_11:
        /*0018*/ 	.byte	0x04, 0x17
        /*001a*/ 	.short	(.L_13 - .L_12)
.L_12:
        /*001c*/ 	.word	0x00000000
        /*0020*/ 	.short	0x0001
        /*0022*/ 	.short	0x0008
        /*0024*/ 	.byte	0x00, 0xf4, 0x21, 0x00


	//----- nvinfo : EIATTR_KPARAM_INFO
	.align		4
.L_13:
        /*0028*/ 	.byte	0x04, 0x17
        /*002a*/ 	.short	(.L_15 - .L_14)
.L_14:
        /*002c*/ 	.word	0x00000000
        /*0030*/ 	.short	0x0000
        /*0032*/ 	.short	0x0000
        /*0034*/ 	.byte	0x00, 0xf4, 0x21, 0x00


	//----- nvinfo : EIATTR_SPARSE_MMA_MASK
	.align		4
.L_15:
        /*0038*/ 	.byte	0x03, 0x50
        /*003a*/ 	.short	0x0000


	//----- nvinfo : EIATTR_MAXREG_COUNT
	.align		4
        /*003c*/ 	.byte	0x03, 0x1b
        /*003e*/ 	.short	0x00ff


	//----- nvinfo : EIATTR_EXIT_INSTR_OFFSETS
	.align		4
        /*0040*/ 	.byte	0x04, 0x1c
        /*0042*/ 	.short	(.L_17 - .L_16)


	//   ....[0]....
.L_16:
        /*0044*/ 	.word	0x00000170


	//----- nvinfo : EIATTR_REQNTID
	.align		4
.L_17:
        /*0048*/ 	.byte	0x04, 0x10
        /*004a*/ 	.short	(.L_19 - .L_18)
.L_18:
        /*004c*/ 	.word	0x00000080
        /*0050*/ 	.word	0x00000001
        /*0054*/ 	.word	0x00000001


	//----- nvinfo : EIATTR_CBANK_PARAM_SIZE
	.align		4
.L_19:
        /*0058*/ 	.byte	0x03, 0x19
        /*005a*/ 	.short	0x0014


	//----- nvinfo : EIATTR_PARAM_CBANK
	.align		4
        /*005c*/ 	.byte	0x04, 0x0a
        /*005e*/ 	.short	(.L_21 - .L_20)
	.align		4
.L_20:
        /*0060*/ 	.word	index@(.nv.constant0.triton_poi_fused_convolution_4)
        /*0064*/ 	.short	0x0210
        /*0066*/ 	.short	0x0014


	//----- nvinfo : EIATTR_SW_WAR
	.align		4
.L_21:
        /*0068*/ 	.byte	0x04, 0x36
        /*006a*/ 	.short	(.L_23 - .L_22)
.L_22:
        /*006c*/ 	.word	0x00000008
.L_23:


//--------------------- .nv.callgraph             --------------------------
	.section	.nv.callgraph,"",@"SHT_CUDA_CALLGRAPH"
	.align	4
	.sectionentsize	8
	.align		4
        /*0000*/ 	.word	0x00000000
	.align		4
        /*0004*/ 	.word	0xffffffff
	.align		4
        /*0008*/ 	.word	0x00000000
	.align		4
        /*000c*/ 	.word	0xfffffffe
	.align		4
        /*0010*/ 	.word	0x00000000
	.align		4
        /*0014*/ 	.word	0xfffffffd
	.align		4
        /*0018*/ 	.word	0x00000000
	.align		4
        /*001c*/ 	.word	0xfffffffc


//--------------------- .text.triton_poi_fused_convolution_4 --------------------------
	.section	.text.triton_poi_fused_convolution_4,"ax",@progbits
	.align	128
        .global         triton_poi_fused_convolution_4
        .type           triton_poi_fused_convolution_4,@function
        .size           triton_poi_fused_convolution_4,(.L_x_1 - triton_poi_fused_convolution_4)
        .other          triton_poi_fused_convolution_4,@"STO_CUDA_ENTRY STV_DEFAULT"
triton_poi_fused_convolution_4:
.text.triton_poi_fused_convolution_4:
[----:B------:R-:W-:Y:S01]  /*0000*/  LDC R1, c[0x0][0x28] ;  /* 0x00000a00ff017b82 */ /* 0x000fe20000000800 */
[----:B------:R-:W1:Y:S07]  /*0010*/  S2R R0, SR_TID.X ;  /* 0x0000000000007919 */ /* 0x000e6e0000002100 */
[----:B------:R-:W2:Y:S01]  /*0020*/  LDC.64 R4, c[0x0][0x218] ;  /* 0x00008600ff047b82 */ /* 0x000ea20000000a00 */
[----:B------:R-:W-:Y:S01]  /*0030*/  ULDC.64 UR4, c[0x0][0x208] ;  /* 0x0000820000047ab9 */ /* 0x000fe20000000a00 */
[----:B------:R-:W3:Y:S06]  /*0040*/  S2R R7, SR_CTAID.X ;  /* 0x0000000000077919 */ /* 0x000eec0000002500 */
[----:B------:R-:W4:Y:S01]  /*0050*/  LDC.64 R2, c[0x0][0x210] ;  /* 0x00008400ff027b82 */ /* 0x000f220000000a00 */
[----:B-1----:R-:W-:-:S05]  /*0060*/  IMAD.SHL.U32 R0, R0, 0x2, RZ ;  /* 0x0000000200007824 */ /* 0x002fca00078e00ff */
[----:B------:R-:W-:-:S04]  /*0070*/  LOP3.LUT R0, R0, 0xfe, RZ, 0xc0, !PT ;  /* 0x000000fe00007812 */ /* 0x000fc800078ec0ff */
[----:B---3--:R-:W-:-:S05]  /*0080*/  LEA R7, R7, R0, 0x8 ;  /* 0x0000000007077211 */ /* 0x008fca00078e40ff */
[----:B------:R-:W-:-:S04]  /*0090*/  IMAD.HI R0, R7, 0x2aaaaaab, RZ ;  /* 0x2aaaaaab07007827 */ /* 0x000fc800078e02ff */
[----:B----4-:R-:W-:Y:S01]  /*00a0*/  IMAD.WIDE R2, R7, 0x4, R2 ;  /* 0x0000000407027825 */ /* 0x010fe200078e0202 */
[----:B------:R-:W-:-:S04]  /*00b0*/  SHF.R.U32.HI R9, RZ, 0x1f, R0 ;  /* 0x0000001fff097819 */ /* 0x000fc80000011600 */
[----:B------:R-:W-:Y:S01]  /*00c0*/  LEA.HI.SX32 R9, R0, R9, 0x1e ;  /* 0x0000000900097211 */ /* 0x000fe200078ff2ff */
[----:B------:R-:W3:Y:S03]  /*00d0*/  LDG.E.64 R6, desc[UR4][R2.64] ;  /* 0x0000000402067981 */ /* 0x000ee6000c1e1b00 */
[----:B------:R-:W-:-:S04]  /*00e0*/  SHF.R.S32.HI R0, RZ, 0x1f, R9 ;  /* 0x0000001fff007819 */ /* 0x000fc80000011409 */
[----:B------:R-:W-:-:S04]  /*00f0*/  LEA.HI R0, R0, R9, RZ, 0x9 ;  /* 0x0000000900007211 */ /* 0x000fc800078f48ff */
[----:B------:R-:W-:-:S05]  /*0100*/  LOP3.LUT R0, R0, 0xfffffe00, RZ, 0xc0, !PT ;  /* 0xfffffe0000007812 */ /* 0x000fca00078ec0ff */
[----:B------:R-:W-:-:S04]  /*0110*/  IMAD.IADD R9, R9, 0x1, -R0 ;  /* 0x0000000109097824 */ /* 0x000fc800078e0a00 */
[----:B--2---:R-:W-:-:S06]  /*0120*/  IMAD.WIDE R4, R9, 0x4, R4 ;  /* 0x0000000409047825 */ /* 0x004fcc00078e0204 */
[----:B------:R-:W3:Y:S02]  /*0130*/  LDG.E.EL R4, desc[UR4][R4.64] ;  /* 0x0000000404047981 */ /* 0x000ee4000c2e1900 */
[--C-:B---3--:R-:W-:Y:S01]  /*0140*/  FADD R6, R6, R4.reuse ;  /* 0x0000000406067221 */ /* 0x108fe20000000000 */
[----:B------:R-:W-:-:S05]  /*0150*/  FADD R7, R7, R4 ;  /* 0x0000000407077221 */ /* 0x000fca0000000000 */
[----:B------:R-:W-:Y:S01]  /*0160*/  STG.E.64 desc[UR4][R2.64], R6 ;  /* 0x0000000602007986 */ /* 0x000fe2000c101b04 */
[----:B------:R-:W-:Y:S05]  /*0170*/  EXIT ;  /* 0x000000000000794d */ /* 0x000fea0003800000 */
.L_x_0:
[----:B------:R-:W-:-:S00]  /*0180*/  BRA `(.L_x_0) ;  /* 0xfffffffc00fc7947 */ /* 0x000fc0000383ffff */
[----:B------:R-:W-:-:S00]  /*0190*/  NOP ;  /* 0x0000000000007918 */ /* 0x000fc00000000000 */
        /* <DEDUP_REMOVED lines=14> */
.L_x_1:


//--------------------- .nv.constant0.triton_poi_fused_convolution_4 --------------------------
	.section	.nv.constant0.triton_poi_fused_convolution_4,"a",@progbits
	.sectionflags	@""
	.align	4
.nv.constant0.triton_poi_fused_convolution_4:
	.zero		548
